//
// Generated by NVIDIA NVVM Compiler
//
// Compiler Build ID: CL-36424714
// Cuda compilation tools, release 13.0, V13.0.88
// Based on NVVM 20.0.0
//

.version 9.0
.target sm_100
.address_size 64

	// .globl	gpu_kernel

.visible .entry gpu_kernel(
	.param .u64 .ptr .align 1 gpu_kernel_param_0,
	.param .u32 gpu_kernel_param_1,
	.param .f32 gpu_kernel_param_2
)
{
	.reg .pred 	%p<7>;
	.reg .b32 	%r<25>;
	.reg .b32 	%f<117>;
	.reg .b64 	%rd<5>;

	ld.param.u64 	%rd1, [gpu_kernel_param_0];
	ld.param.u32 	%r10, [gpu_kernel_param_1];
	ld.param.f32 	%f10, [gpu_kernel_param_2];
	mov.u32 	%r1, %tid.x;
	cvt.rn.f32.u32 	%f11, %r1;
	add.f32 	%f116, %f10, %f11;
	sub.f32 	%f2, %f10, %f11;
	setp.lt.s32 	%p1, %r10, 1;
	@%p1 bra 	$L__BB0_7;
	add.s32 	%r2, %r10, -1;
	mul.hi.u32 	%r11, %r2, 1374389535;
	shr.u32 	%r12, %r11, 5;
	mul.lo.s32 	%r13, %r12, 100;
	sub.s32 	%r14, %r2, %r13;
	add.s32 	%r3, %r14, 1;
	setp.lt.u32 	%p2, %r10, 100;
	@%p2 bra 	$L__BB0_4;
	setp.eq.s32 	%p3, %r3, 100;
	selp.b32 	%r16, 0, %r3, %p3;
	sub.s32 	%r4, %r10, %r16;
	mov.b32 	%r23, 0;
$L__BB0_3:
	.pragma "nounroll";
	fma.rn.f32 	%f13, %f2, %f116, %f116;
	fma.rn.f32 	%f14, %f2, %f13, %f13;
	fma.rn.f32 	%f15, %f2, %f14, %f14;
	fma.rn.f32 	%f16, %f2, %f15, %f15;
	fma.rn.f32 	%f17, %f2, %f16, %f16;
	fma.rn.f32 	%f18, %f2, %f17, %f17;
	fma.rn.f32 	%f19, %f2, %f18, %f18;
	fma.rn.f32 	%f20, %f2, %f19, %f19;
	fma.rn.f32 	%f21, %f2, %f20, %f20;
	fma.rn.f32 	%f22, %f2, %f21, %f21;
	fma.rn.f32 	%f23, %f2, %f22, %f22;
	fma.rn.f32 	%f24, %f2, %f23, %f23;
	fma.rn.f32 	%f25, %f2, %f24, %f24;
	fma.rn.f32 	%f26, %f2, %f25, %f25;
	fma.rn.f32 	%f27, %f2, %f26, %f26;
	fma.rn.f32 	%f28, %f2, %f27, %f27;
	fma.rn.f32 	%f29, %f2, %f28, %f28;
	fma.rn.f32 	%f30, %f2, %f29, %f29;
	fma.rn.f32 	%f31, %f2, %f30, %f30;
	fma.rn.f32 	%f32, %f2, %f31, %f31;
	fma.rn.f32 	%f33, %f2, %f32, %f32;
	fma.rn.f32 	%f34, %f2, %f33, %f33;
	fma.rn.f32 	%f35, %f2, %f34, %f34;
	fma.rn.f32 	%f36, %f2, %f35, %f35;
	fma.rn.f32 	%f37, %f2, %f36, %f36;
	fma.rn.f32 	%f38, %f2, %f37, %f37;
	fma.rn.f32 	%f39, %f2, %f38, %f38;
	fma.rn.f32 	%f40, %f2, %f39, %f39;
	fma.rn.f32 	%f41, %f2, %f40, %f40;
	fma.rn.f32 	%f42, %f2, %f41, %f41;
	fma.rn.f32 	%f43, %f2, %f42, %f42;
	fma.rn.f32 	%f44, %f2, %f43, %f43;
	fma.rn.f32 	%f45, %f2, %f44, %f44;
	fma.rn.f32 	%f46, %f2, %f45, %f45;
	fma.rn.f32 	%f47, %f2, %f46, %f46;
	fma.rn.f32 	%f48, %f2, %f47, %f47;
	fma.rn.f32 	%f49, %f2, %f48, %f48;
	fma.rn.f32 	%f50, %f2, %f49, %f49;
	fma.rn.f32 	%f51, %f2, %f50, %f50;
	fma.rn.f32 	%f52, %f2, %f51, %f51;
	fma.rn.f32 	%f53, %f2, %f52, %f52;
	fma.rn.f32 	%f54, %f2, %f53, %f53;
	fma.rn.f32 	%f55, %f2, %f54, %f54;
	fma.rn.f32 	%f56, %f2, %f55, %f55;
	fma.rn.f32 	%f57, %f2, %f56, %f56;
	fma.rn.f32 	%f58, %f2, %f57, %f57;
	fma.rn.f32 	%f59, %f2, %f58, %f58;
	fma.rn.f32 	%f60, %f2, %f59, %f59;
	fma.rn.f32 	%f61, %f2, %f60, %f60;
	fma.rn.f32 	%f62, %f2, %f61, %f61;
	fma.rn.f32 	%f63, %f2, %f62, %f62;
	fma.rn.f32 	%f64, %f2, %f63, %f63;
	fma.rn.f32 	%f65, %f2, %f64, %f64;
	fma.rn.f32 	%f66, %f2, %f65, %f65;
	fma.rn.f32 	%f67, %f2, %f66, %f66;
	fma.rn.f32 	%f68, %f2, %f67, %f67;
	fma.rn.f32 	%f69, %f2, %f68, %f68;
	fma.rn.f32 	%f70, %f2, %f69, %f69;
	fma.rn.f32 	%f71, %f2, %f70, %f70;
	fma.rn.f32 	%f72, %f2, %f71, %f71;
	fma.rn.f32 	%f73, %f2, %f72, %f72;
	fma.rn.f32 	%f74, %f2, %f73, %f73;
	fma.rn.f32 	%f75, %f2, %f74, %f74;
	fma.rn.f32 	%f76, %f2, %f75, %f75;
	fma.rn.f32 	%f77, %f2, %f76, %f76;
	fma.rn.f32 	%f78, %f2, %f77, %f77;
	fma.rn.f32 	%f79, %f2, %f78, %f78;
	fma.rn.f32 	%f80, %f2, %f79, %f79;
	fma.rn.f32 	%f81, %f2, %f80, %f80;
	fma.rn.f32 	%f82, %f2, %f81, %f81;
	fma.rn.f32 	%f83, %f2, %f82, %f82;
	fma.rn.f32 	%f84, %f2, %f83, %f83;
	fma.rn.f32 	%f85, %f2, %f84, %f84;
	fma.rn.f32 	%f86, %f2, %f85, %f85;
	fma.rn.f32 	%f87, %f2, %f86, %f86;
	fma.rn.f32 	%f88, %f2, %f87, %f87;
	fma.rn.f32 	%f89, %f2, %f88, %f88;
	fma.rn.f32 	%f90, %f2, %f89, %f89;
	fma.rn.f32 	%f91, %f2, %f90, %f90;
	fma.rn.f32 	%f92, %f2, %f91, %f91;
	fma.rn.f32 	%f93, %f2, %f92, %f92;
	fma.rn.f32 	%f94, %f2, %f93, %f93;
	fma.rn.f32 	%f95, %f2, %f94, %f94;
	fma.rn.f32 	%f96, %f2, %f95, %f95;
	fma.rn.f32 	%f97, %f2, %f96, %f96;
	fma.rn.f32 	%f98, %f2, %f97, %f97;
	fma.rn.f32 	%f99, %f2, %f98, %f98;
	fma.rn.f32 	%f100, %f2, %f99, %f99;
	fma.rn.f32 	%f101, %f2, %f100, %f100;
	fma.rn.f32 	%f102, %f2, %f101, %f101;
	fma.rn.f32 	%f103, %f2, %f102, %f102;
	fma.rn.f32 	%f104, %f2, %f103, %f103;
	fma.rn.f32 	%f105, %f2, %f104, %f104;
	fma.rn.f32 	%f106, %f2, %f105, %f105;
	fma.rn.f32 	%f107, %f2, %f106, %f106;
	fma.rn.f32 	%f108, %f2, %f107, %f107;
	fma.rn.f32 	%f109, %f2, %f108, %f108;
	fma.rn.f32 	%f110, %f2, %f109, %f109;
	fma.rn.f32 	%f111, %f2, %f110, %f110;
	fma.rn.f32 	%f116, %f2, %f111, %f111;
	add.s32 	%r23, %r23, 100;
	setp.ne.s32 	%p4, %r23, %r4;
	@%p4 bra 	$L__BB0_3;
$L__BB0_4:
	setp.eq.s32 	%p5, %r3, 100;
	@%p5 bra 	$L__BB0_7;
	sub.s32 	%r24, %r13, %r10;
$L__BB0_6:
	.pragma "nounroll";
	fma.rn.f32 	%f116, %f2, %f116, %f116;
	add.s32 	%r24, %r24, 1;
	setp.ne.s32 	%p6, %r24, 0;
	@%p6 bra 	$L__BB0_6;
$L__BB0_7:
	cvta.to.global.u64 	%rd2, %rd1;
	mov.u32 	%r20, %ctaid.x;
	mov.u32 	%r21, %ntid.x;
	mad.lo.s32 	%r22, %r20, %r21, %r1;
	mul.wide.u32 	%rd3, %r22, 4;
	add.s64 	%rd4, %rd2, %rd3;
	st.global.f32 	[%rd4], %f116;
	ret;

}


// ===== COMPILED SASS (sm_100) =====

	.target	sm_100

	.elftype	@"ET_EXEC"


//--------------------- .note.nv.tkinfo           --------------------------
	.section	.note.nv.tkinfo,"",@"SHT_NOTE"
	.sectionflags	@"SHF_NOTE_NV_TKINFO"
	.tkinfo
        /*0018*/ 	.word	0x00000002
        /*0030*/ 	.string	""
        /*0030*/ 	.string	"ptxas"
        /*0030*/ 	.string	"Cuda compilation tools, release 13.0, V13.0.88"
        /*0030*/ 	.string	"Build cuda_13.0.r13.0/compiler.36424714_0"
        /*0030*/ 	.string	"-arch sm_100 -m 64 "



//--------------------- .note.nv.cuinfo           --------------------------
	.section	.note.nv.cuinfo,"",@"SHT_NOTE"
	.sectionflags	@"SHF_NOTE_NV_CUINFO"
        /*0018*/ 	.short	0x0002
        /*001a*/ 	.short	0x0064
        /*001c*/ 	.short	0x0082
	.zero		2


//--------------------- .nv.info                  --------------------------
	.section	.nv.info,"",@"SHT_CUDA_INFO"
	.align	4


	//----- nvinfo : EIATTR_REGCOUNT
	.align		4
        /*0000*/ 	.byte	0x04, 0x2f
        /*0002*/ 	.short	(.L_1 - .L_0)
	.align		4
.L_0:
        /*0004*/ 	.word	index@(gpu_kernel)
        /*0008*/ 	.word	0x0000000a


	//----- nvinfo : EIATTR_FRAME_SIZE
	.align		4
.L_1:
        /*000c*/ 	.byte	0x04, 0x11
        /*000e*/ 	.short	(.L_3 - .L_2)
	.align		4
.L_2:
        /*0010*/ 	.word	index@(gpu_kernel)
        /*0014*/ 	.word	0x00000000


	//----- nvinfo : EIATTR_MIN_STACK_SIZE
	.align		4
.L_3:
        /*0018*/ 	.byte	0x04, 0x12
        /*001a*/ 	.short	(.L_5 - .L_4)
	.align		4
.L_4:
        /*001c*/ 	.word	index@(gpu_kernel)
        /*0020*/ 	.word	0x00000000
.L_5:


//--------------------- .nv.compat                --------------------------
	.section	.nv.compat,"",@"SHT_CUDA_COMPAT_INFO"
	.align	4
        /*0000*/ 	.byte	0x02, 0x09, 0x00, 0x00, 0x02, 0x02, 0x01, 0x00, 0x02, 0x05, 0x05, 0x00, 0x03, 0x07, 0x01, 0x01
        /*0010*/ 	.byte	0x02, 0x03, 0x00, 0x00, 0x02, 0x06, 0x01, 0x00, 0x04, 0x0b, 0x08, 0x00, 0x09, 0x00, 0x00, 0x00
        /*0020*/ 	.byte	0x00, 0x00, 0x00, 0x00


//--------------------- .nv.info.gpu_kernel       --------------------------
	.section	.nv.info.gpu_kernel,"",@"SHT_CUDA_INFO"
	.sectionflags	@""
	.align	4


	//----- nvinfo : EIATTR_CUDA_API_VERSION
	.align		4
        /*0000*/ 	.byte	0x04, 0x37
        /*0002*/ 	.short	(.L_7 - .L_6)
.L_6:
        /*0004*/ 	.word	0x00000082


	//----- nvinfo : EIATTR_KPARAM_INFO
	.align		4
.L_7:
        /*0008*/ 	.byte	0x04, 0x17
        /*000a*/ 	.short	(.L_9 - .L_8)
.L_8:
        /*000c*/ 	.word	0x00000000
        /*0010*/ 	.short	0x0002
        /*0012*/ 	.short	0x000c
        /*0014*/ 	.byte	0x00, 0xf0, 0x11, 0x00


	//----- nvinfo : EIATTR_KPARAM_INFO
	.align		4
.L_9:
        /*0018*/ 	.byte	0x04, 0x17
        /*001a*/ 	.short	(.L_11 - .L_10)
.L_10:
        /*001c*/ 	.word	0x00000000
        /*0020*/ 	.short	0x0001
        /*0022*/ 	.short	0x0008
        /*0024*/ 	.byte	0x00, 0xf0, 0x11, 0x00


	//----- nvinfo : EIATTR_KPARAM_INFO
	.align		4
.L_11:
        /*0028*/ 	.byte	0x04, 0x17
        /*002a*/ 	.short	(.L_13 - .L_12)
.L_12:
        /*002c*/ 	.word	0x00000000
        /*0030*/ 	.short	0x0000
        /*0032*/ 	.short	0x0000
        /*0034*/ 	.byte	0x00, 0xf5, 0x21, 0x00


	//----- nvinfo : EIATTR_SPARSE_MMA_MASK
	.align		4
.L_13:
        /*0038*/ 	.byte	0x03, 0x50
        /*003a*/ 	.short	0x0000


	//----- nvinfo : EIATTR_MAXREG_COUNT
	.align		4
        /*003c*/ 	.byte	0x03, 0x1b
        /*003e*/ 	.short	0x00ff


	//----- nvinfo : EIATTR_MERCURY_ISA_VERSION
	.align		4
        /*0040*/ 	.byte	0x03, 0x5f
        /*0042*/ 	.short	0x0101


	//----- nvinfo : EIATTR_VRC_CTA_INIT_COUNT
	.align		4
        /*0044*/ 	.byte	0x02, 0x4a
	.zero		1
	.zero		1


	//----- nvinfo : EIATTR_EXIT_INSTR_OFFSETS
	.align		4
        /*0048*/ 	.byte	0x04, 0x1c
        /*004a*/ 	.short	(.L_15 - .L_14)


	//   ....[0]....
.L_14:
        /*004c*/ 	.word	0x00000880


	//----- nvinfo : EIATTR_CBANK_PARAM_SIZE
	.align		4
.L_15:
        /*0050*/ 	.byte	0x03, 0x19
        /*0052*/ 	.short	0x0010


	//----- nvinfo : EIATTR_PARAM_CBANK
	.align		4
        /*0054*/ 	.byte	0x04, 0x0a
        /*0056*/ 	.short	(.L_17 - .L_16)
	.align		4
.L_16:
        /*0058*/ 	.word	index@(.nv.constant0.gpu_kernel)
        /*005c*/ 	.short	0x0380
        /*005e*/ 	.short	0x0010


	//----- nvinfo : EIATTR_SW_WAR
	.align		4
.L_17:
        /*0060*/ 	.byte	0x04, 0x36
        /*0062*/ 	.short	(.L_19 - .L_18)
.L_18:
        /*0064*/ 	.word	0x00000008
.L_19:


//--------------------- .nv.callgraph             --------------------------
	.section	.nv.callgraph,"",@"SHT_CUDA_CALLGRAPH"
	.align	4
	.sectionentsize	8
	.align		4
        /*0000*/ 	.word	0x00000000
	.align		4
        /*0004*/ 	.word	0xffffffff
	.align		4
        /*0008*/ 	.word	0x00000000
	.align		4
        /*000c*/ 	.word	0xfffffffe
	.align		4
        /*0010*/ 	.word	0x00000000
	.align		4
        /*0014*/ 	.word	0xfffffffd
	.align		4
        /*0018*/ 	.word	0x00000000
	.align		4
        /*001c*/ 	.word	0xfffffffc


//--------------------- .text.gpu_kernel          --------------------------
	.section	.text.gpu_kernel,"ax",@progbits
	.align	128
        .global         gpu_kernel
        .type           gpu_kernel,@function
        .size           gpu_kernel,(.L_x_5 - gpu_kernel)
        .other          gpu_kernel,@"STO_CUDA_ENTRY STV_DEFAULT"
gpu_kernel:
.text.gpu_kernel:
[----:B------:R-:W-:Y:S01]  /*0000*/  LDC R1, c[0x0][0x37c] ;  /* 0x0000df00ff017b82 */ /* 0x000fe20000000800 */
[----:B------:R-:W0:Y:S01]  /*0010*/  S2R R0, SR_TID.X ;  /* 0x0000000000007919 */ /* 0x000e220000002100 */
[----:B------:R-:W1:Y:S01]  /*0020*/  LDCU.64 UR8, c[0x0][0x388] ;  /* 0x00007100ff0877ac */ /* 0x000e620008000a00 */
[----:B------:R-:W2:Y:S01]  /*0030*/  LDCU.64 UR10, c[0x0][0x358] ;  /* 0x00006b00ff0a77ac */ /* 0x000ea20008000a00 */
[----:B-1----:R-:W-:Y:S01]  /*0040*/  UISETP.GE.AND UP0, UPT, UR8, 0x1, UPT ;  /* 0x000000010800788c */ /* 0x002fe2000bf06270 */
[----:B0-----:R-:W-:-:S05]  /*0050*/  I2FP.F32.U32 R2, R0 ;  /* 0x0000000000027245 */ /* 0x001fca0000201000 */
[C---:B------:R-:W-:Y:S01]  /*0060*/  FADD R5, R2.reuse, UR9 ;  /* 0x0000000902057e21 */ /* 0x040fe20008000000 */
[----:B------:R-:W-:Y:S02]  /*0070*/  FADD R2, -R2, UR9 ;  /* 0x0000000902027e21 */ /* 0x000fe40008000100 */
[----:B--2---:R-:W-:Y:S05]  /*0080*/  BRA.U !UP0, `(.L_x_0) ;  /* 0x0000000508e47547 */ /* 0x004fea000b800000 */
[----:B------:R-:W-:Y:S02]  /*0090*/  UIADD3 UR6, UPT, UPT, UR8, -0x1, URZ ;  /* 0xffffffff08067890 */ /* 0x000fe4000fffe0ff */
[----:B------:R-:W-:Y:S02]  /*00a0*/  UISETP.GE.U32.AND UP1, UPT, UR8, 0x64, UPT ;  /* 0x000000640800788c */ /* 0x000fe4000bf26070 */
[----:B------:R-:W-:-:S04]  /*00b0*/  UIMAD.WIDE.U32 UR4, UR6, 0x51eb851f, URZ ;  /* 0x51eb851f060478a5 */ /* 0x000fc8000f8e00ff */
[----:B------:R-:W-:-:S04]  /*00c0*/  USHF.R.U32.HI UR5, URZ, 0x5, UR5 ;  /* 0x00000005ff057899 */ /* 0x000fc80008011605 */
[----:B------:R-:W-:-:S04]  /*00d0*/  UIMAD UR6, UR5, -0x64, UR6 ;  /* 0xffffff9c050678a4 */ /* 0x000fc8000f8e0206 */
[----:B------:R-:W-:-:S04]  /*00e0*/  UIADD3 UR6, UPT, UPT, UR6, 0x1, URZ ;  /* 0x0000000106067890 */ /* 0x000fc8000fffe0ff */
[----:B------:R-:W-:Y:S01]  /*00f0*/  UISETP.NE.AND UP0, UPT, UR6, 0x64, UPT ;  /* 0x000000640600788c */ /* 0x000fe2000bf05270 */
[----:B------:R-:W-:Y:S10]  /*0100*/  BRA.U !UP1, `(.L_x_1) ;  /* 0x0000000509ac7547 */ /* 0x000ff4000b800000 */
[----:B------:R-:W-:Y:S01]  /*0110*/  UISETP.NE.AND UP1, UPT, UR6, 0x64, UPT ;  /* 0x000000640600788c */ /* 0x000fe2000bf25270 */
[----:B------:R-:W-:-:S03]  /*0120*/  UMOV UR4, URZ ;  /* 0x000000ff00047c82 */ /* 0x000fc60008000000 */
[----:B------:R-:W-:-:S04]  /*0130*/  USEL UR6, UR6, URZ, UP1 ;  /* 0x000000ff06067287 */ /* 0x000fc80008800000 */
[----:B------:R-:W-:-:S12]  /*0140*/  UIADD3 UR6, UPT, UPT, -UR6, UR8, URZ ;  /* 0x0000000806067290 */ /* 0x000fd8000fffe1ff */
.L_x_2:
[----:B------:R-:W-:Y:S01]  /*0150*/  FFMA R5, R2, R5, R5 ;  /* 0x0000000502057223 */ /* 0x000fe20000000005 */
[----:B------:R-:W-:-:S03]  /*0160*/  UIADD3 UR4, UPT, UPT, UR4, 0x64, URZ ;  /* 0x0000006404047890 */ /* 0x000fc6000fffe0ff */
[----:B------:R-:W-:Y:S01]  /*0170*/  FFMA R5, R2, R5, R5 ;  /* 0x0000000502057223 */ /* 0x000fe20000000005 */
[----:B------:R-:W-:-:S03]  /*0180*/  UISETP.NE.AND UP1, UPT, UR4, UR6, UPT ;  /* 0x000000060400728c */ /* 0x000fc6000bf25270 */
[----:B------:R-:W-:-:S04]  /*0190*/  FFMA R5, R2, R5, R5 ;  /* 0x0000000502057223 */ /* 0x000fc80000000005 */
        /* <DEDUP_REMOVED lines=96> */
[----:B------:R-:W-:Y:S01]  /*07a0*/  FFMA R5, R2, R5, R5 ;  /* 0x0000000502057223 */ /* 0x000fe20000000005 */
[----:B------:R-:W-:Y:S06]  /*07b0*/  BRA.U UP1, `(.L_x_2) ;  /* 0xfffffff901647547 */ /* 0x000fec000b83ffff */
.L_x_1:
[----:B------:R-:W-:Y:S05]  /*07c0*/  BRA.U !UP0, `(.L_x_0) ;  /* 0x0000000108147547 */ /* 0x000fea000b800000 */
[----:B------:R-:W-:-:S12]  /*07d0*/  UIMAD UR5, UR5, 0x64, -UR8 ;  /* 0x00000064050578a4 */ /* 0x000fd8000f8e0a08 */
.L_x_3:
[----:B------:R-:W-:Y:S01]  /*07e0*/  UIADD3 UR5, UPT, UPT, UR5, 0x1, URZ ;  /* 0x0000000105057890 */ /* 0x000fe2000fffe0ff */
[----:B------:R-:W-:-:S03]  /*07f0*/  FFMA R5, R2, R5, R5 ;  /* 0x0000000502057223 */ /* 0x000fc60000000005 */
[----:B------:R-:W-:-:S09]  /*0800*/  UISETP.NE.AND UP0, UPT, UR5, URZ, UPT ;  /* 0x000000ff0500728c */ /* 0x000fd2000bf05270 */
[----:B------:R-:W-:Y:S05]  /*0810*/  BRA.U UP0, `(.L_x_3) ;  /* 0xfffffffd00f07547 */ /* 0x000fea000b83ffff */
.L_x_0:
[----:B------:R-:W0:Y:S08]  /*0820*/  S2UR UR4, SR_CTAID.X ;  /* 0x00000000000479c3 */ /* 0x000e300000002500 */
[----:B------:R-:W0:Y:S08]  /*0830*/  LDC R7, c[0x0][0x360] ;  /* 0x0000d800ff077b82 */ /* 0x000e300000000800 */
[----:B------:R-:W1:Y:S01]  /*0840*/  LDC.64 R2, c[0x0][0x380] ;  /* 0x0000e000ff027b82 */ /* 0x000e620000000a00 */
[----:B0-----:R-:W-:-:S04]  /*0850*/  IMAD R7, R7, UR4, R0 ;  /* 0x0000000407077c24 */ /* 0x001fc8000f8e0200 */
[----:B-1----:R-:W-:-:S05]  /*0860*/  IMAD.WIDE.U32 R2, R7, 0x4, R2 ;  /* 0x0000000407027825 */ /* 0x002fca00078e0002 */
[----:B------:R-:W-:Y:S01]  /*0870*/  STG.E desc[UR10][R2.64], R5 ;  /* 0x0000000502007986 */ /* 0x000fe2000c10190a */
[----:B------:R-:W-:Y:S05]  /*0880*/  EXIT ;  /* 0x000000000000794d */ /* 0x000fea0003800000 */
.L_x_4:
[----:B------:R-:W-:-:S00]  /*0890*/  BRA `(.L_x_4) ;  /* 0xfffffffc00fc7947 */ /* 0x000fc0000383ffff */
[----:B------:R-:W-:-:S00]  /*08a0*/  NOP ;  /* 0x0000000000007918 */ /* 0x000fc00000000000 */
        /* <DEDUP_REMOVED lines=13> */
.L_x_5:


//--------------------- .nv.shared.reserved.0     --------------------------
	.section	.nv.shared.reserved.0,"aw",@nobits
	.weak		__nv_reservedSMEM_offset_0_alias
	.size		__nv_reservedSMEM_offset_0_alias, 0, 64
	.other		__nv_reservedSMEM_offset_0_alias,@"STO_CUDA_RESERVED_SHARED STV_DEFAULT"
__nv_reservedSMEM_offset_0_alias:
	.zero		0
	.zero		64


//--------------------- .nv.constant0.gpu_kernel  --------------------------
	.section	.nv.constant0.gpu_kernel,"a",@progbits
	.sectionflags	@""
	.align	4
.nv.constant0.gpu_kernel:
	.zero		912


//--------------------- SYMBOLS --------------------------

	.type		.nv.reservedSmem.offset0,@object
	.size		.nv.reservedSmem.offset0,0x4
